	.headerflags	@"EF_CUDA_TEXMODE_UNIFIED EF_CUDA_64BIT_ADDRESS EF_CUDA_SM86 EF_CUDA_VIRTUAL_SM(EF_CUDA_SM86)"
	.elftype	@"ET_EXEC"


//--------------------- .nv.info                  --------------------------
	.section	.nv.info,"",@"SHT_CUDA_INFO"
	.align	4


	//----- nvinfo : EIATTR_REGCOUNT
	.align		4
        /*0000*/ 	.byte	0x04, 0x2f
        /*0002*/ 	.short	(.L_1 - .L_0)
	.align		4
.L_0:
        /*0004*/ 	.word	index@(triton_poi_fused_clone_1)
        /*0008*/ 	.word	0x0000000e


	//----- nvinfo : EIATTR_MIN_STACK_SIZE
	.align		4
.L_1:
        /*000c*/ 	.byte	0x04, 0x12
        /*000e*/ 	.short	(.L_3 - .L_2)
	.align		4
.L_2:
        /*0010*/ 	.word	index@(triton_poi_fused_clone_1)
        /*0014*/ 	.word	0x00000000


	//----- nvinfo : EIATTR_FRAME_SIZE
	.align		4
.L_3:
        /*0018*/ 	.byte	0x04, 0x11
        /*001a*/ 	.short	(.L_5 - .L_4)
	.align		4
.L_4:
        /*001c*/ 	.word	index@(triton_poi_fused_clone_1)
        /*0020*/ 	.word	0x00000000


	//----- nvinfo : EIATTR_MIN_STACK_SIZE
	.align		4
.L_5:
        /*0024*/ 	.byte	0x04, 0x12
        /*0026*/ 	.short	(.L_7 - .L_6)
	.align		4
.L_6:
        /*0028*/ 	.word	index@(triton_poi_fused_clone_1)
        /*002c*/ 	.word	0x00000000
.L_7:


//--------------------- .nv.info.triton_poi_fused_clone_1 --------------------------
	.section	.nv.info.triton_poi_fused_clone_1,"",@"SHT_CUDA_INFO"
	.sectionflags	@""
	.align	4


	//----- nvinfo : EIATTR_CUDA_API_VERSION
	.align		4
        /*0000*/ 	.byte	0x04, 0x37
        /*0002*/ 	.short	(.L_9 - .L_8)
.L_8:
        /*0004*/ 	.word	0x0000007c


	//----- nvinfo : EIATTR_SW2861232_WAR
	.align		4
.L_9:
        /*0008*/ 	.byte	0x01, 0x35
	.zero		2


	//----- nvinfo : EIATTR_PARAM_CBANK
	.align		4
        /*000c*/ 	.byte	0x04, 0x0a
        /*000e*/ 	.short	(.L_11 - .L_10)
	.align		4
.L_10:
        /*0010*/ 	.word	index@(.nv.constant0.triton_poi_fused_clone_1)
        /*0014*/ 	.short	0x0160
        /*0016*/ 	.short	0x0020


	//----- nvinfo : EIATTR_CBANK_PARAM_SIZE
	.align		4
.L_11:
        /*0018*/ 	.byte	0x03, 0x19
        /*001a*/ 	.short	0x0020


	//----- nvinfo : EIATTR_KPARAM_INFO
	.align		4
        /*001c*/ 	.byte	0x04, 0x17
        /*001e*/ 	.short	(.L_13 - .L_12)
.L_12:
        /*0020*/ 	.word	0x00000000
        /*0024*/ 	.short	0x0003
        /*0026*/ 	.short	0x0018
        /*0028*/ 	.byte	0x00, 0xf4, 0x21, 0x00


	//----- nvinfo : EIATTR_KPARAM_INFO
	.align		4
.L_13:
        /*002c*/ 	.byte	0x04, 0x17
        /*002e*/ 	.short	(.L_15 - .L_14)
.L_14:
        /*0030*/ 	.word	0x00000000
        /*0034*/ 	.short	0x0002
        /*0036*/ 	.short	0x0010
        /*0038*/ 	.byte	0x00, 0xf0, 0x11, 0x00


	//----- nvinfo : EIATTR_KPARAM_INFO
	.align		4
.L_15:
        /*003c*/ 	.byte	0x04, 0x17
        /*003e*/ 	.short	(.L_17 - .L_16)
.L_16:
        /*0040*/ 	.word	0x00000000
        /*0044*/ 	.short	0x0001
        /*0046*/ 	.short	0x0008
        /*0048*/ 	.byte	0x00, 0xf4, 0x21, 0x00


	//----- nvinfo : EIATTR_KPARAM_INFO
	.align		4
.L_17:
        /*004c*/ 	.byte	0x04, 0x17
        /*004e*/ 	.short	(.L_19 - .L_18)
.L_18:
        /*0050*/ 	.word	0x00000000
        /*0054*/ 	.short	0x0000
        /*0056*/ 	.short	0x0000
        /*0058*/ 	.byte	0x00, 0xf4, 0x21, 0x00


	//----- nvinfo : EIATTR_MAXREG_COUNT
	.align		4
.L_19:
        /*005c*/ 	.byte	0x03, 0x1b
        /*005e*/ 	.short	0x00ff


	//----- nvinfo : EIATTR_EXIT_INSTR_OFFSETS
	.align		4
        /*0060*/ 	.byte	0x04, 0x1c
        /*0062*/ 	.short	(.L_21 - .L_20)


	//   ....[0]....
.L_20:
        /*0064*/ 	.word	0x00000100


	//----- nvinfo : EIATTR_REQNTID
	.align		4
.L_21:
        /*0068*/ 	.byte	0x04, 0x10
        /*006a*/ 	.short	(.L_23 - .L_22)
.L_22:
        /*006c*/ 	.word	0x00000080
        /*0070*/ 	.word	0x00000001
        /*0074*/ 	.word	0x00000001
.L_23:


//--------------------- .nv.callgraph             --------------------------
	.section	.nv.callgraph,"",@"SHT_CUDA_CALLGRAPH"
	.align	4
	.sectionentsize	8
	.align		4
        /*0000*/ 	.word	0x00000000
	.align		4
        /*0004*/ 	.word	0xffffffff
	.align		4
        /*0008*/ 	.word	0x00000000
	.align		4
        /*000c*/ 	.word	0xfffffffe
	.align		4
        /*0010*/ 	.word	0x00000000
	.align		4
        /*0014*/ 	.word	0xfffffffd
	.align		4
        /*0018*/ 	.word	0x00000000
	.align		4
        /*001c*/ 	.word	0xfffffffc


//--------------------- .nv.rel.action            --------------------------
	.section	.nv.rel.action,"",@"SHT_CUDA_RELOCINFO"
	.align	8
	.sectionentsize	8
        /*0000*/ 	.byte	0x73, 0x00, 0x00, 0x00, 0x00, 0x00, 0x00, 0x00, 0x00, 0x00, 0x00, 0x11, 0x25, 0x00, 0x05, 0x36


//--------------------- .nv.constant0.triton_poi_fused_clone_1 --------------------------
	.section	.nv.constant0.triton_poi_fused_clone_1,"a",@progbits
	.sectionflags	@""
	.align	4
.nv.constant0.triton_poi_fused_clone_1:
	.zero		384


//--------------------- .text.triton_poi_fused_clone_1 --------------------------
	.section	.text.triton_poi_fused_clone_1,"ax",@progbits
	.sectioninfo	@"SHI_REGISTERS=14"
	.align	128
        .global         triton_poi_fused_clone_1
        .type           triton_poi_fused_clone_1,@function
        .size           triton_poi_fused_clone_1,(.L_x_1 - triton_poi_fused_clone_1)
        .other          triton_poi_fused_clone_1,@"STO_CUDA_ENTRY STV_DEFAULT"
triton_poi_fused_clone_1:
.text.triton_poi_fused_clone_1:
[----:B------:R-:W-:Y:S02]  /*0000*/  MOV R1, c[0x0][0x28] ;  /* 0x00000a0000017a02 */ /* 0x000fe40000000f00 */
[----:B------:R-:W0:Y:S01]  /*0010*/  S2R R0, SR_TID.X ;  /* 0x0000000000007919 */ /* 0x000e220000002100 */
[----:B------:R-:W-:Y:S01]  /*0020*/  MOV R4, 0x2 ;  /* 0x0000000200047802 */ /* 0x000fe20000000f00 */
[----:B------:R-:W-:Y:S02]  /*0030*/  ULDC.64 UR4, c[0x0][0x118] ;  /* 0x0000460000047ab9 */ /* 0x000fe40000000a00 */
[----:B------:R-:W1:Y:S01]  /*0040*/  S2R R3, SR_CTAID.X ;  /* 0x0000000000037919 */ /* 0x000e620000002500 */
[----:B0-----:R-:W-:-:S04]  /*0050*/  SHF.L.U32 R0, R0, 0x3, RZ ;  /* 0x0000000300007819 */ /* 0x001fc800000006ff */
[----:B------:R-:W-:-:S04]  /*0060*/  LOP3.LUT R0, R0, 0x3f8, RZ, 0xc0, !PT ;  /* 0x000003f800007812 */ /* 0x000fc800078ec0ff */
[----:B-1----:R-:W-:-:S05]  /*0070*/  LEA R0, R3, R0, 0xa ;  /* 0x0000000003007211 */ /* 0x002fca00078e50ff */
[----:B------:R-:W-:-:S05]  /*0080*/  IMAD.HI R2, R0, 0x2aaaaaab, RZ ;  /* 0x2aaaaaab00027827 */ /* 0x000fca00078e02ff */
[----:B------:R-:W-:-:S04]  /*0090*/  SHF.R.U32.HI R3, RZ, 0x1f, R2 ;  /* 0x0000001fff037819 */ /* 0x000fc80000011602 */
[----:B------:R-:W-:-:S05]  /*00a0*/  LEA.HI R3, R2, R3, RZ, 0x11 ;  /* 0x0000000302037211 */ /* 0x000fca00078f88ff */
[----:B------:R-:W-:-:S04]  /*00b0*/  IMAD R3, R3, 0x300000, R0 ;  /* 0x0030000003037824 */ /* 0x000fc800078e0200 */
[----:B------:R-:W-:-:S05]  /*00c0*/  IMAD.WIDE R2, R3, R4, c[0x0][0x160] ;  /* 0x0000580003027625 */ /* 0x000fca00078e0204 */
[----:B------:R-:W2:Y:S01]  /*00d0*/  LDG.E.128 R8, [R2.64] ;  /* 0x0000000402087981 */ /* 0x000ea2000c1e1d00 */
[----:B------:R-:W-:-:S05]  /*00e0*/  IMAD.WIDE R4, R0, R4, c[0x0][0x168] ;  /* 0x00005a0000047625 */ /* 0x000fca00078e0204 */
[----:B--2---:R-:W-:Y:S01]  /*00f0*/  STG.E.128 [R4.64], R8 ;  /* 0x0000000804007986 */ /* 0x004fe2000c101d04 */
[----:B------:R-:W-:Y:S05]  /*0100*/  EXIT ;  /* 0x000000000000794d */ /* 0x000fea0003800000 */
.L_x_0:
[----:B------:R-:W-:-:S00]  /*0110*/  BRA `(.L_x_0) ;  /* 0xfffffff000007947 */ /* 0x000fc0000383ffff */
[----:B------:R-:W-:-:S00]  /*0120*/  NOP ;  /* 0x0000000000007918 */ /* 0x000fc00000000000 */
        /* <DEDUP_REMOVED lines=13> */
.L_x_1:
